//
// Generated by NVIDIA NVVM Compiler
//
// Compiler Build ID: CL-36424714
// Cuda compilation tools, release 13.0, V13.0.88
// Based on NVVM 20.0.0
//

.version 9.0
.target sm_100
.address_size 64


.entry _ZN8autograd43_GLOBAL__N__87ec38a8_4_k_cu_29a67871_2283486matmulEPKfS2_Pfiii(
	.param .u64 .ptr .align 1 _ZN8autograd43_GLOBAL__N__87ec38a8_4_k_cu_29a67871_2283486matmulEPKfS2_Pfiii_param_0,
	.param .u64 .ptr .align 1 _ZN8autograd43_GLOBAL__N__87ec38a8_4_k_cu_29a67871_2283486matmulEPKfS2_Pfiii_param_1,
	.param .u64 .ptr .align 1 _ZN8autograd43_GLOBAL__N__87ec38a8_4_k_cu_29a67871_2283486matmulEPKfS2_Pfiii_param_2,
	.param .u32 _ZN8autograd43_GLOBAL__N__87ec38a8_4_k_cu_29a67871_2283486matmulEPKfS2_Pfiii_param_3,
	.param .u32 _ZN8autograd43_GLOBAL__N__87ec38a8_4_k_cu_29a67871_2283486matmulEPKfS2_Pfiii_param_4,
	.param .u32 _ZN8autograd43_GLOBAL__N__87ec38a8_4_k_cu_29a67871_2283486matmulEPKfS2_Pfiii_param_5
)
{
	.reg .pred 	%p<13>;
	.reg .b32 	%r<47>;
	.reg .b32 	%f<56>;
	.reg .b64 	%rd<40>;

	ld.param.u64 	%rd6, [_ZN8autograd43_GLOBAL__N__87ec38a8_4_k_cu_29a67871_2283486matmulEPKfS2_Pfiii_param_0];
	ld.param.u64 	%rd7, [_ZN8autograd43_GLOBAL__N__87ec38a8_4_k_cu_29a67871_2283486matmulEPKfS2_Pfiii_param_1];
	ld.param.u64 	%rd5, [_ZN8autograd43_GLOBAL__N__87ec38a8_4_k_cu_29a67871_2283486matmulEPKfS2_Pfiii_param_2];
	ld.param.u32 	%r22, [_ZN8autograd43_GLOBAL__N__87ec38a8_4_k_cu_29a67871_2283486matmulEPKfS2_Pfiii_param_3];
	ld.param.u32 	%r23, [_ZN8autograd43_GLOBAL__N__87ec38a8_4_k_cu_29a67871_2283486matmulEPKfS2_Pfiii_param_4];
	ld.param.u32 	%r21, [_ZN8autograd43_GLOBAL__N__87ec38a8_4_k_cu_29a67871_2283486matmulEPKfS2_Pfiii_param_5];
	cvta.to.global.u64 	%rd1, %rd7;
	cvta.to.global.u64 	%rd2, %rd6;
	mov.u32 	%r24, %tid.x;
	mov.u32 	%r25, %ctaid.x;
	mov.u32 	%r26, %ntid.x;
	mad.lo.s32 	%r1, %r25, %r26, %r24;
	mov.u32 	%r27, %tid.y;
	mov.u32 	%r28, %ctaid.y;
	mov.u32 	%r29, %ntid.y;
	mad.lo.s32 	%r30, %r28, %r29, %r27;
	setp.ge.s32 	%p1, %r1, %r22;
	setp.ge.s32 	%p2, %r30, %r23;
	or.pred  	%p3, %p1, %p2;
	@%p3 bra 	$L__BB0_13;
	cvta.to.global.u64 	%rd8, %rd5;
	mad.lo.s32 	%r31, %r23, %r1, %r30;
	mul.wide.s32 	%rd9, %r31, 4;
	add.s64 	%rd3, %rd8, %rd9;
	mov.b32 	%r32, 0;
	st.global.u32 	[%rd3], %r32;
	setp.lt.s32 	%p4, %r21, 1;
	@%p4 bra 	$L__BB0_13;
	mul.lo.s32 	%r3, %r21, %r1;
	and.b32  	%r4, %r21, 7;
	setp.lt.u32 	%p5, %r21, 8;
	mov.b32 	%r45, 0;
	mov.f32 	%f53, 0f00000000;
	@%p5 bra 	$L__BB0_5;
	and.b32  	%r45, %r21, 2147483640;
	neg.s32 	%r43, %r45;
	shl.b32 	%r7, %r23, 3;
	add.s64 	%rd4, %rd2, 16;
	mov.f32 	%f53, 0f00000000;
	mul.wide.s32 	%rd14, %r23, 4;
	mov.u32 	%r41, %r3;
	mov.u32 	%r42, %r30;
$L__BB0_4:
	.pragma "nounroll";
	mul.wide.s32 	%rd10, %r41, 4;
	add.s64 	%rd11, %rd4, %rd10;
	ld.global.f32 	%f10, [%rd11+-16];
	mul.wide.s32 	%rd12, %r42, 4;
	add.s64 	%rd13, %rd1, %rd12;
	ld.global.f32 	%f11, [%rd13];
	fma.rn.f32 	%f12, %f10, %f11, %f53;
	st.global.f32 	[%rd3], %f12;
	ld.global.f32 	%f13, [%rd11+-12];
	add.s64 	%rd15, %rd13, %rd14;
	ld.global.f32 	%f14, [%rd15];
	fma.rn.f32 	%f15, %f13, %f14, %f12;
	st.global.f32 	[%rd3], %f15;
	ld.global.f32 	%f16, [%rd11+-8];
	add.s64 	%rd16, %rd15, %rd14;
	ld.global.f32 	%f17, [%rd16];
	fma.rn.f32 	%f18, %f16, %f17, %f15;
	st.global.f32 	[%rd3], %f18;
	ld.global.f32 	%f19, [%rd11+-4];
	add.s64 	%rd17, %rd16, %rd14;
	ld.global.f32 	%f20, [%rd17];
	fma.rn.f32 	%f21, %f19, %f20, %f18;
	st.global.f32 	[%rd3], %f21;
	ld.global.f32 	%f22, [%rd11];
	add.s64 	%rd18, %rd17, %rd14;
	ld.global.f32 	%f23, [%rd18];
	fma.rn.f32 	%f24, %f22, %f23, %f21;
	st.global.f32 	[%rd3], %f24;
	ld.global.f32 	%f25, [%rd11+4];
	add.s64 	%rd19, %rd18, %rd14;
	ld.global.f32 	%f26, [%rd19];
	fma.rn.f32 	%f27, %f25, %f26, %f24;
	st.global.f32 	[%rd3], %f27;
	ld.global.f32 	%f28, [%rd11+8];
	add.s64 	%rd20, %rd19, %rd14;
	ld.global.f32 	%f29, [%rd20];
	fma.rn.f32 	%f30, %f28, %f29, %f27;
	st.global.f32 	[%rd3], %f30;
	ld.global.f32 	%f31, [%rd11+12];
	add.s64 	%rd21, %rd20, %rd14;
	ld.global.f32 	%f32, [%rd21];
	fma.rn.f32 	%f53, %f31, %f32, %f30;
	st.global.f32 	[%rd3], %f53;
	add.s32 	%r43, %r43, 8;
	add.s32 	%r42, %r42, %r7;
	add.s32 	%r41, %r41, 8;
	setp.ne.s32 	%p6, %r43, 0;
	@%p6 bra 	$L__BB0_4;
$L__BB0_5:
	setp.eq.s32 	%p7, %r4, 0;
	@%p7 bra 	$L__BB0_13;
	and.b32  	%r15, %r21, 3;
	setp.lt.u32 	%p8, %r4, 4;
	@%p8 bra 	$L__BB0_8;
	add.s32 	%r34, %r45, %r3;
	mul.wide.s32 	%rd22, %r34, 4;
	add.s64 	%rd23, %rd2, %rd22;
	ld.global.f32 	%f33, [%rd23];
	mad.lo.s32 	%r35, %r45, %r23, %r30;
	mul.wide.s32 	%rd24, %r35, 4;
	add.s64 	%rd25, %rd1, %rd24;
	ld.global.f32 	%f34, [%rd25];
	fma.rn.f32 	%f35, %f33, %f34, %f53;
	st.global.f32 	[%rd3], %f35;
	ld.global.f32 	%f36, [%rd23+4];
	mul.wide.s32 	%rd26, %r23, 4;
	add.s64 	%rd27, %rd25, %rd26;
	ld.global.f32 	%f37, [%rd27];
	fma.rn.f32 	%f38, %f36, %f37, %f35;
	st.global.f32 	[%rd3], %f38;
	ld.global.f32 	%f39, [%rd23+8];
	add.s64 	%rd28, %rd27, %rd26;
	ld.global.f32 	%f40, [%rd28];
	fma.rn.f32 	%f41, %f39, %f40, %f38;
	st.global.f32 	[%rd3], %f41;
	ld.global.f32 	%f42, [%rd23+12];
	add.s64 	%rd29, %rd28, %rd26;
	ld.global.f32 	%f43, [%rd29];
	fma.rn.f32 	%f53, %f42, %f43, %f41;
	st.global.f32 	[%rd3], %f53;
	add.s32 	%r45, %r45, 4;
$L__BB0_8:
	setp.eq.s32 	%p9, %r15, 0;
	@%p9 bra 	$L__BB0_13;
	setp.eq.s32 	%p10, %r15, 1;
	@%p10 bra 	$L__BB0_11;
	add.s32 	%r36, %r45, %r3;
	mul.wide.s32 	%rd30, %r36, 4;
	add.s64 	%rd31, %rd2, %rd30;
	ld.global.f32 	%f44, [%rd31];
	mad.lo.s32 	%r37, %r45, %r23, %r30;
	mul.wide.s32 	%rd32, %r37, 4;
	add.s64 	%rd33, %rd1, %rd32;
	ld.global.f32 	%f45, [%rd33];
	fma.rn.f32 	%f46, %f44, %f45, %f53;
	st.global.f32 	[%rd3], %f46;
	ld.global.f32 	%f47, [%rd31+4];
	mul.wide.s32 	%rd34, %r23, 4;
	add.s64 	%rd35, %rd33, %rd34;
	ld.global.f32 	%f48, [%rd35];
	fma.rn.f32 	%f53, %f47, %f48, %f46;
	st.global.f32 	[%rd3], %f53;
	add.s32 	%r45, %r45, 2;
$L__BB0_11:
	and.b32  	%r38, %r21, 1;
	setp.eq.b32 	%p11, %r38, 1;
	not.pred 	%p12, %p11;
	@%p12 bra 	$L__BB0_13;
	add.s32 	%r39, %r45, %r3;
	mul.wide.s32 	%rd36, %r39, 4;
	add.s64 	%rd37, %rd2, %rd36;
	ld.global.f32 	%f49, [%rd37];
	mad.lo.s32 	%r40, %r45, %r23, %r30;
	mul.wide.s32 	%rd38, %r40, 4;
	add.s64 	%rd39, %rd1, %rd38;
	ld.global.f32 	%f50, [%rd39];
	fma.rn.f32 	%f51, %f49, %f50, %f53;
	st.global.f32 	[%rd3], %f51;
$L__BB0_13:
	ret;

}


// ===== COMPILED SASS (sm_100) =====

	.target	sm_100

	.elftype	@"ET_EXEC"


//--------------------- .note.nv.tkinfo           --------------------------
	.section	.note.nv.tkinfo,"",@"SHT_NOTE"
	.sectionflags	@"SHF_NOTE_NV_TKINFO"
	.tkinfo
        /*0018*/ 	.word	0x00000002
        /*0030*/ 	.string	""
        /*0030*/ 	.string	"ptxas"
        /*0030*/ 	.string	"Cuda compilation tools, release 13.0, V13.0.88"
        /*0030*/ 	.string	"Build cuda_13.0.r13.0/compiler.36424714_0"
        /*0030*/ 	.string	"-arch sm_100 -m 64 "



//--------------------- .note.nv.cuinfo           --------------------------
	.section	.note.nv.cuinfo,"",@"SHT_NOTE"
	.sectionflags	@"SHF_NOTE_NV_CUINFO"
        /*0018*/ 	.short	0x0002
        /*001a*/ 	.short	0x0064
        /*001c*/ 	.short	0x0082
	.zero		2


//--------------------- .nv.info                  --------------------------
	.section	.nv.info,"",@"SHT_CUDA_INFO"
	.align	4


	//----- nvinfo : EIATTR_REGCOUNT
	.align		4
        /*0000*/ 	.byte	0x04, 0x2f
        /*0002*/ 	.short	(.L_1 - .L_0)
	.align		4
.L_0:
        /*0004*/ 	.word	index@(_ZN8autograd43_GLOBAL__N__87ec38a8_4_k_cu_29a67871_2284076matmulEPKfS2_Pfiii)
        /*0008*/ 	.word	0x0000001c


	//----- nvinfo : EIATTR_FRAME_SIZE
	.align		4
.L_1:
        /*000c*/ 	.byte	0x04, 0x11
        /*000e*/ 	.short	(.L_3 - .L_2)
	.align		4
.L_2:
        /*0010*/ 	.word	index@(_ZN8autograd43_GLOBAL__N__87ec38a8_4_k_cu_29a67871_2284076matmulEPKfS2_Pfiii)
        /*0014*/ 	.word	0x00000000


	//----- nvinfo : EIATTR_MIN_STACK_SIZE
	.align		4
.L_3:
        /*0018*/ 	.byte	0x04, 0x12
        /*001a*/ 	.short	(.L_5 - .L_4)
	.align		4
.L_4:
        /*001c*/ 	.word	index@(_ZN8autograd43_GLOBAL__N__87ec38a8_4_k_cu_29a67871_2284076matmulEPKfS2_Pfiii)
        /*0020*/ 	.word	0x00000000
.L_5:


//--------------------- .nv.compat                --------------------------
	.section	.nv.compat,"",@"SHT_CUDA_COMPAT_INFO"
	.align	4
        /*0000*/ 	.byte	0x02, 0x09, 0x00, 0x00, 0x02, 0x02, 0x01, 0x00, 0x02, 0x05, 0x05, 0x00, 0x03, 0x07, 0x01, 0x01
        /*0010*/ 	.byte	0x02, 0x03, 0x00, 0x00, 0x02, 0x06, 0x01, 0x00, 0x04, 0x0b, 0x08, 0x00, 0x09, 0x00, 0x00, 0x00
        /*0020*/ 	.byte	0x00, 0x00, 0x00, 0x00


//--------------------- .nv.info._ZN8autograd43_GLOBAL__N__87ec38a8_4_k_cu_29a67871_2284076matmulEPKfS2_Pfiii --------------------------
	.section	.nv.info._ZN8autograd43_GLOBAL__N__87ec38a8_4_k_cu_29a67871_2284076matmulEPKfS2_Pfiii,"",@"SHT_CUDA_INFO"
	.sectionflags	@""
	.align	4


	//----- nvinfo : EIATTR_CUDA_API_VERSION
	.align		4
        /*0000*/ 	.byte	0x04, 0x37
        /*0002*/ 	.short	(.L_7 - .L_6)
.L_6:
        /*0004*/ 	.word	0x00000082


	//----- nvinfo : EIATTR_KPARAM_INFO
	.align		4
.L_7:
        /*0008*/ 	.byte	0x04, 0x17
        /*000a*/ 	.short	(.L_9 - .L_8)
.L_8:
        /*000c*/ 	.word	0x00000000
        /*0010*/ 	.short	0x0005
        /*0012*/ 	.short	0x0020
        /*0014*/ 	.byte	0x00, 0xf0, 0x11, 0x00


	//----- nvinfo : EIATTR_KPARAM_INFO
	.align		4
.L_9:
        /*0018*/ 	.byte	0x04, 0x17
        /*001a*/ 	.short	(.L_11 - .L_10)
.L_10:
        /*001c*/ 	.word	0x00000000
        /*0020*/ 	.short	0x0004
        /*0022*/ 	.short	0x001c
        /*0024*/ 	.byte	0x00, 0xf0, 0x11, 0x00


	//----- nvinfo : EIATTR_KPARAM_INFO
	.align		4
.L_11:
        /*0028*/ 	.byte	0x04, 0x17
        /*002a*/ 	.short	(.L_13 - .L_12)
.L_12:
        /*002c*/ 	.word	0x00000000
        /*0030*/ 	.short	0x0003
        /*0032*/ 	.short	0x0018
        /*0034*/ 	.byte	0x00, 0xf0, 0x11, 0x00


	//----- nvinfo : EIATTR_KPARAM_INFO
	.align		4
.L_13:
        /*0038*/ 	.byte	0x04, 0x17
        /*003a*/ 	.short	(.L_15 - .L_14)
.L_14:
        /*003c*/ 	.word	0x00000000
        /*0040*/ 	.short	0x0002
        /*0042*/ 	.short	0x0010
        /*0044*/ 	.byte	0x00, 0xf5, 0x21, 0x00


	//----- nvinfo : EIATTR_KPARAM_INFO
	.align		4
.L_15:
        /*0048*/ 	.byte	0x04, 0x17
        /*004a*/ 	.short	(.L_17 - .L_16)
.L_16:
        /*004c*/ 	.word	0x00000000
        /*0050*/ 	.short	0x0001
        /*0052*/ 	.short	0x0008
        /*0054*/ 	.byte	0x00, 0xf5, 0x21, 0x00


	//----- nvinfo : EIATTR_KPARAM_INFO
	.align		4
.L_17:
        /*0058*/ 	.byte	0x04, 0x17
        /*005a*/ 	.short	(.L_19 - .L_18)
.L_18:
        /*005c*/ 	.word	0x00000000
        /*0060*/ 	.short	0x0000
        /*0062*/ 	.short	0x0000
        /*0064*/ 	.byte	0x00, 0xf5, 0x21, 0x00


	//----- nvinfo : EIATTR_SPARSE_MMA_MASK
	.align		4
.L_19:
        /*0068*/ 	.byte	0x03, 0x50
        /*006a*/ 	.short	0x0000


	//----- nvinfo : EIATTR_MAXREG_COUNT
	.align		4
        /*006c*/ 	.byte	0x03, 0x1b
        /*006e*/ 	.short	0x00ff


	//----- nvinfo : EIATTR_MERCURY_ISA_VERSION
	.align		4
        /*0070*/ 	.byte	0x03, 0x5f
        /*0072*/ 	.short	0x0101


	//----- nvinfo : EIATTR_VRC_CTA_INIT_COUNT
	.align		4
        /*0074*/ 	.byte	0x02, 0x4a
	.zero		1
	.zero		1


	//----- nvinfo : EIATTR_EXIT_INSTR_OFFSETS
	.align		4
        /*0078*/ 	.byte	0x04, 0x1c
        /*007a*/ 	.short	(.L_21 - .L_20)


	//   ....[0]....
.L_20:
        /*007c*/ 	.word	0x000000c0


	//   ....[1]....
        /*0080*/ 	.word	0x00000140


	//   ....[2]....
        /*0084*/ 	.word	0x00000550


	//   ....[3]....
        /*0088*/ 	.word	0x00000740


	//   ....[4]....
        /*008c*/ 	.word	0x00000890


	//   ....[5]....
        /*0090*/ 	.word	0x00000940


	//----- nvinfo : EIATTR_CBANK_PARAM_SIZE
	.align		4
.L_21:
        /*0094*/ 	.byte	0x03, 0x19
        /*0096*/ 	.short	0x0024


	//----- nvinfo : EIATTR_PARAM_CBANK
	.align		4
        /*0098*/ 	.byte	0x04, 0x0a
        /*009a*/ 	.short	(.L_23 - .L_22)
	.align		4
.L_22:
        /*009c*/ 	.word	index@(.nv.constant0._ZN8autograd43_GLOBAL__N__87ec38a8_4_k_cu_29a67871_2284076matmulEPKfS2_Pfiii)
        /*00a0*/ 	.short	0x0380
        /*00a2*/ 	.short	0x0024


	//----- nvinfo : EIATTR_SW_WAR
	.align		4
.L_23:
        /*00a4*/ 	.byte	0x04, 0x36
        /*00a6*/ 	.short	(.L_25 - .L_24)
.L_24:
        /*00a8*/ 	.word	0x00000008
.L_25:


//--------------------- .nv.callgraph             --------------------------
	.section	.nv.callgraph,"",@"SHT_CUDA_CALLGRAPH"
	.align	4
	.sectionentsize	8
	.align		4
        /*0000*/ 	.word	0x00000000
	.align		4
        /*0004*/ 	.word	0xffffffff
	.align		4
        /*0008*/ 	.word	0x00000000
	.align		4
        /*000c*/ 	.word	0xfffffffe
	.align		4
        /*0010*/ 	.word	0x00000000
	.align		4
        /*0014*/ 	.word	0xfffffffd
	.align		4
        /*0018*/ 	.word	0x00000000
	.align		4
        /*001c*/ 	.word	0xfffffffc


//--------------------- .text._ZN8autograd43_GLOBAL__N__87ec38a8_4_k_cu_29a67871_2284076matmulEPKfS2_Pfiii --------------------------
	.section	.text._ZN8autograd43_GLOBAL__N__87ec38a8_4_k_cu_29a67871_2284076matmulEPKfS2_Pfiii,"ax",@progbits
	.align	128
.text._ZN8autograd43_GLOBAL__N__87ec38a8_4_k_cu_29a67871_2284076matmulEPKfS2_Pfiii:
        .type           _ZN8autograd43_GLOBAL__N__87ec38a8_4_k_cu_29a67871_2284076matmulEPKfS2_Pfiii,@function
        .size           _ZN8autograd43_GLOBAL__N__87ec38a8_4_k_cu_29a67871_2284076matmulEPKfS2_Pfiii,(.L_x_5 - _ZN8autograd43_GLOBAL__N__87ec38a8_4_k_cu_29a67871_2284076matmulEPKfS2_Pfiii)
        .other          _ZN8autograd43_GLOBAL__N__87ec38a8_4_k_cu_29a67871_2284076matmulEPKfS2_Pfiii,@"STO_CUDA_ENTRY STV_DEFAULT"
_ZN8autograd43_GLOBAL__N__87ec38a8_4_k_cu_29a67871_2284076matmulEPKfS2_Pfiii:
[----:B------:R-:W-:Y:S01]  /*0000*/  LDC R1, c[0x0][0x37c] ;  /* 0x0000df00ff017b82 */ /* 0x000fe20000000800 */
[----:B------:R-:W0:Y:S07]  /*0010*/  S2R R0, SR_TID.Y ;  /* 0x0000000000007919 */ /* 0x000e2e0000002200 */
[----:B------:R-:W1:Y:S01]  /*0020*/  LDC R4, c[0x0][0x360] ;  /* 0x0000d800ff047b82 */ /* 0x000e620000000800 */
[----:B------:R-:W1:Y:S07]  /*0030*/  S2R R7, SR_TID.X ;  /* 0x0000000000077919 */ /* 0x000e6e0000002100 */
[----:B------:R-:W0:Y:S08]  /*0040*/  S2UR UR5, SR_CTAID.Y ;  /* 0x00000000000579c3 */ /* 0x000e300000002600 */
[----:B------:R-:W0:Y:S08]  /*0050*/  LDC R5, c[0x0][0x364] ;  /* 0x0000d900ff057b82 */ /* 0x000e300000000800 */
[----:B------:R-:W1:Y:S08]  /*0060*/  S2UR UR4, SR_CTAID.X ;  /* 0x00000000000479c3 */ /* 0x000e700000002500 */
[----:B------:R-:W2:Y:S01]  /*0070*/  LDC.64 R2, c[0x0][0x398] ;  /* 0x0000e600ff027b82 */ /* 0x000ea20000000a00 */
[----:B0-----:R-:W-:-:S02]  /*0080*/  IMAD R0, R5, UR5, R0 ;  /* 0x0000000505007c24 */ /* 0x001fc4000f8e0200 */
[----:B-1----:R-:W-:-:S03]  /*0090*/  IMAD R7, R4, UR4, R7 ;  /* 0x0000000404077c24 */ /* 0x002fc6000f8e0207 */
[----:B--2---:R-:W-:-:S04]  /*00a0*/  ISETP.GE.AND P0, PT, R0, R3, PT ;  /* 0x000000030000720c */ /* 0x004fc80003f06270 */
[----:B------:R-:W-:-:S13]  /*00b0*/  ISETP.GE.OR P0, PT, R7, R2, P0 ;  /* 0x000000020700720c */ /* 0x000fda0000706670 */
[----:B------:R-:W-:Y:S05]  /*00c0*/  @P0 EXIT ;  /* 0x000000000000094d */ /* 0x000fea0003800000 */
[----:B------:R-:W0:Y:S01]  /*00d0*/  LDC R2, c[0x0][0x3a0] ;  /* 0x0000e800ff027b82 */ /* 0x000e220000000800 */
[----:B------:R-:W1:Y:S01]  /*00e0*/  LDCU.64 UR6, c[0x0][0x358] ;  /* 0x00006b00ff0677ac */ /* 0x000e620008000a00 */
[----:B------:R-:W-:-:S06]  /*00f0*/  IMAD R9, R7, R3, R0 ;  /* 0x0000000307097224 */ /* 0x000fcc00078e0200 */
[----:B------:R-:W2:Y:S01]  /*0100*/  LDC.64 R4, c[0x0][0x390] ;  /* 0x0000e400ff047b82 */ /* 0x000ea20000000a00 */
[----:B0-----:R-:W-:Y:S01]  /*0110*/  ISETP.GE.AND P0, PT, R2, 0x1, PT ;  /* 0x000000010200780c */ /* 0x001fe20003f06270 */
[----:B--2---:R-:W-:-:S05]  /*0120*/  IMAD.WIDE R4, R9, 0x4, R4 ;  /* 0x0000000409047825 */ /* 0x004fca00078e0204 */
[----:B-1----:R0:W-:Y:S07]  /*0130*/  STG.E desc[UR6][R4.64], RZ ;  /* 0x000000ff04007986 */ /* 0x0021ee000c101906 */
[----:B------:R-:W-:Y:S05]  /*0140*/  @!P0 EXIT ;  /* 0x000000000000894d */ /* 0x000fea0003800000 */
[C---:B------:R-:W-:Y:S01]  /*0150*/  ISETP.GE.U32.AND P1, PT, R2.reuse, 0x8, PT ;  /* 0x000000080200780c */ /* 0x040fe20003f26070 */
[----:B------:R-:W-:Y:S01]  /*0160*/  HFMA2 R9, -RZ, RZ, 0, 0 ;  /* 0x00000000ff097431 */ /* 0x000fe200000001ff */
[----:B------:R-:W-:Y:S01]  /*0170*/  LOP3.LUT R20, R2, 0x7, RZ, 0xc0, !PT ;  /* 0x0000000702147812 */ /* 0x000fe200078ec0ff */
[----:B------:R-:W-:Y:S01]  /*0180*/  IMAD R8, R7, R2, RZ ;  /* 0x0000000207087224 */ /* 0x000fe200078e02ff */
[----:B------:R-:W-:Y:S02]  /*0190*/  MOV R13, RZ ;  /* 0x000000ff000d7202 */ /* 0x000fe40000000f00 */
[----:B------:R-:W-:-:S07]  /*01a0*/  ISETP.NE.AND P0, PT, R20, RZ, PT ;  /* 0x000000ff1400720c */ /* 0x000fce0003f05270 */
[----:B------:R-:W-:Y:S06]  /*01b0*/  @!P1 BRA `(.L_x_0) ;  /* 0x0000000000e49947 */ /* 0x000fec0003800000 */
[----:B------:R-:W1:Y:S01]  /*01c0*/  LDCU.64 UR4, c[0x0][0x380] ;  /* 0x00007000ff0477ac */ /* 0x000e620008000a00 */
[----:B------:R-:W-:Y:S02]  /*01d0*/  LOP3.LUT R9, R2, 0x7ffffff8, RZ, 0xc0, !PT ;  /* 0x7ffffff802097812 */ /* 0x000fe400078ec0ff */
[----:B------:R-:W-:Y:S02]  /*01e0*/  MOV R13, RZ ;  /* 0x000000ff000d7202 */ /* 0x000fe40000000f00 */
[----:B------:R-:W-:Y:S02]  /*01f0*/  MOV R11, R8 ;  /* 0x00000008000b7202 */ /* 0x000fe40000000f00 */
[----:B------:R-:W-:Y:S02]  /*0200*/  MOV R12, R0 ;  /* 0x00000000000c7202 */ /* 0x000fe40000000f00 */
[----:B------:R-:W-:Y:S01]  /*0210*/  IADD3 R10, PT, PT, -R9, RZ, RZ ;  /* 0x000000ff090a7210 */ /* 0x000fe20007ffe1ff */
[----:B-1----:R-:W-:-:S04]  /*0220*/  UIADD3 UR4, UP0, UPT, UR4, 0x10, URZ ;  /* 0x0000001004047890 */ /* 0x002fc8000ff1e0ff */
[----:B------:R-:W-:-:S12]  /*0230*/  UIADD3.X UR5, UPT, UPT, URZ, UR5, URZ, UP0, !UPT ;  /* 0x00000005ff057290 */ /* 0x000fd800087fe4ff */
.L_x_1:
[----:B------:R-:W1:Y:S01]  /*0240*/  LDC.64 R14, c[0x0][0x388] ;  /* 0x0000e200ff0e7b82 */ /* 0x000e620000000a00 */
[----:B------:R-:W-:Y:S02]  /*0250*/  MOV R6, UR4 ;  /* 0x0000000400067c02 */ /* 0x000fe40008000f00 */
[----:B------:R-:W-:-:S03]  /*0260*/  MOV R7, UR5 ;  /* 0x0000000500077c02 */ /* 0x000fc60008000f00 */
[----:B------:R-:W-:-:S05]  /*0270*/  IMAD.WIDE R6, R11, 0x4, R6 ;  /* 0x000000040b067825 */ /* 0x000fca00078e0206 */
[----:B--2---:R-:W2:Y:S01]  /*0280*/  LDG.E R16, desc[UR6][R6.64+-0x10] ;  /* 0xfffff00606107981 */ /* 0x004ea2000c1e1900 */
[----:B-1----:R-:W-:-:S05]  /*0290*/  IMAD.WIDE R14, R12, 0x4, R14 ;  /* 0x000000040c0e7825 */ /* 0x002fca00078e020e */
[----:B------:R-:W2:Y:S02]  /*02a0*/  LDG.E R17, desc[UR6][R14.64] ;  /* 0x000000060e117981 */ /* 0x000ea4000c1e1900 */
[----:B--2---:R-:W-:Y:S01]  /*02b0*/  FFMA R13, R16, R17, R13 ;  /* 0x00000011100d7223 */ /* 0x004fe2000000000d */
[----:B------:R-:W-:-:S04]  /*02c0*/  IMAD.WIDE R16, R3, 0x4, R14 ;  /* 0x0000000403107825 */ /* 0x000fc800078e020e */
[----:B------:R1:W-:Y:S04]  /*02d0*/  STG.E desc[UR6][R4.64], R13 ;  /* 0x0000000d04007986 */ /* 0x0003e8000c101906 */
[----:B------:R-:W2:Y:S04]  /*02e0*/  LDG.E R18, desc[UR6][R6.64+-0xc] ;  /* 0xfffff40606127981 */ /* 0x000ea8000c1e1900 */
[----:B------:R-:W2:Y:S02]  /*02f0*/  LDG.E R19, desc[UR6][R16.64] ;  /* 0x0000000610137981 */ /* 0x000ea4000c1e1900 */
[----:B--2---:R-:W-:Y:S01]  /*0300*/  FFMA R21, R18, R19, R13 ;  /* 0x0000001312157223 */ /* 0x004fe2000000000d */
[----:B------:R-:W-:-:S04]  /*0310*/  IMAD.WIDE R18, R3, 0x4, R16 ;  /* 0x0000000403127825 */ /* 0x000fc800078e0210 */
[----:B------:R2:W-:Y:S04]  /*0320*/  STG.E desc[UR6][R4.64], R21 ;  /* 0x0000001504007986 */ /* 0x0005e8000c101906 */
[----:B------:R-:W3:Y:S04]  /*0330*/  LDG.E R22, desc[UR6][R6.64+-0x8] ;  /* 0xfffff80606167981 */ /* 0x000ee8000c1e1900 */
[----:B------:R-:W3:Y:S02]  /*0340*/  LDG.E R14, desc[UR6][R18.64] ;  /* 0x00000006120e7981 */ /* 0x000ee4000c1e1900 */
[----:B---3--:R-:W-:Y:S01]  /*0350*/  FFMA R23, R22, R14, R21 ;  /* 0x0000000e16177223 */ /* 0x008fe20000000015 */
[----:B------:R-:W-:-:S04]  /*0360*/  IMAD.WIDE R14, R3, 0x4, R18 ;  /* 0x00000004030e7825 */ /* 0x000fc800078e0212 */
[----:B------:R3:W-:Y:S04]  /*0370*/  STG.E desc[UR6][R4.64], R23 ;  /* 0x0000001704007986 */ /* 0x0007e8000c101906 */
[----:B------:R-:W4:Y:S04]  /*0380*/  LDG.E R22, desc[UR6][R6.64+-0x4] ;  /* 0xfffffc0606167981 */ /* 0x000f28000c1e1900 */
[----:B-1----:R-:W4:Y:S01]  /*0390*/  LDG.E R13, desc[UR6][R14.64] ;  /* 0x000000060e0d7981 */ /* 0x002f22000c1e1900 */
[----:B------:R-:W-:-:S04]  /*03a0*/  IMAD.WIDE R16, R3, 0x4, R14 ;  /* 0x0000000403107825 */ /* 0x000fc800078e020e */
[----:B----4-:R-:W-:-:S05]  /*03b0*/  FFMA R13, R22, R13, R23 ;  /* 0x0000000d160d7223 */ /* 0x010fca0000000017 */
[----:B------:R1:W-:Y:S04]  /*03c0*/  STG.E desc[UR6][R4.64], R13 ;  /* 0x0000000d04007986 */ /* 0x0003e8000c101906 */
[----:B------:R-:W4:Y:S04]  /*03d0*/  LDG.E R22, desc[UR6][R6.64] ;  /* 0x0000000606167981 */ /* 0x000f28000c1e1900 */
[----:B--2---:R-:W4:Y:S01]  /*03e0*/  LDG.E R21, desc[UR6][R16.64] ;  /* 0x0000000610157981 */ /* 0x004f22000c1e1900 */
[----:B------:R-:W-:-:S04]  /*03f0*/  IMAD.WIDE R18, R3, 0x4, R16 ;  /* 0x0000000403127825 */ /* 0x000fc800078e0210 */
[----:B----4-:R-:W-:-:S05]  /*0400*/  FFMA R21, R22, R21, R13 ;  /* 0x0000001516157223 */ /* 0x010fca000000000d */
[----:B------:R2:W-:Y:S04]  /*0410*/  STG.E desc[UR6][R4.64], R21 ;  /* 0x0000001504007986 */ /* 0x0005e8000c101906 */
[----:B------:R-:W4:Y:S04]  /*0420*/  LDG.E R22, desc[UR6][R6.64+0x4] ;  /* 0x0000040606167981 */ /* 0x000f28000c1e1900 */
[----:B---3--:R-:W4:Y:S01]  /*0430*/  LDG.E R23, desc[UR6][R18.64] ;  /* 0x0000000612177981 */ /* 0x008f22000c1e1900 */
[----:B------:R-:W-:-:S04]  /*0440*/  IMAD.WIDE R14, R3, 0x4, R18 ;  /* 0x00000004030e7825 */ /* 0x000fc800078e0212 */
[----:B----4-:R-:W-:-:S05]  /*0450*/  FFMA R23, R22, R23, R21 ;  /* 0x0000001716177223 */ /* 0x010fca0000000015 */
[----:B------:R2:W-:Y:S04]  /*0460*/  STG.E desc[UR6][R4.64], R23 ;  /* 0x0000001704007986 */ /* 0x0005e8000c101906 */
[----:B------:R-:W3:Y:S04]  /*0470*/  LDG.E R22, desc[UR6][R6.64+0x8] ;  /* 0x0000080606167981 */ /* 0x000ee8000c1e1900 */
[----:B-1----:R-:W3:Y:S01]  /*0480*/  LDG.E R13, desc[UR6][R14.64] ;  /* 0x000000060e0d7981 */ /* 0x002ee2000c1e1900 */
[----:B------:R-:W-:Y:S01]  /*0490*/  IMAD.WIDE R16, R3, 0x4, R14 ;  /* 0x0000000403107825 */ /* 0x000fe200078e020e */
[----:B------:R-:W-:-:S03]  /*04a0*/  IADD3 R10, PT, PT, R10, 0x8, RZ ;  /* 0x000000080a0a7810 */ /* 0x000fc60007ffe0ff */
[----:B---3--:R-:W-:-:S05]  /*04b0*/  FFMA R25, R22, R13, R23 ;  /* 0x0000000d16197223 */ /* 0x008fca0000000017 */
[----:B------:R2:W-:Y:S04]  /*04c0*/  STG.E desc[UR6][R4.64], R25 ;  /* 0x0000001904007986 */ /* 0x0005e8000c101906 */
[----:B------:R-:W3:Y:S04]  /*04d0*/  LDG.E R22, desc[UR6][R6.64+0xc] ;  /* 0x00000c0606167981 */ /* 0x000ee8000c1e1900 */
[----:B------:R-:W3:Y:S01]  /*04e0*/  LDG.E R16, desc[UR6][R16.64] ;  /* 0x0000000610107981 */ /* 0x000ee2000c1e1900 */
[----:B------:R-:W-:Y:S02]  /*04f0*/  ISETP.NE.AND P1, PT, R10, RZ, PT ;  /* 0x000000ff0a00720c */ /* 0x000fe40003f25270 */
[----:B------:R-:W-:-:S02]  /*0500*/  LEA R12, R3, R12, 0x3 ;  /* 0x0000000c030c7211 */ /* 0x000fc400078e18ff */
[----:B------:R-:W-:Y:S01]  /*0510*/  IADD3 R11, PT, PT, R11, 0x8, RZ ;  /* 0x000000080b0b7810 */ /* 0x000fe20007ffe0ff */
[----:B---3--:R-:W-:-:S05]  /*0520*/  FFMA R13, R22, R16, R25 ;  /* 0x00000010160d7223 */ /* 0x008fca0000000019 */
[----:B------:R2:W-:Y:S03]  /*0530*/  STG.E desc[UR6][R4.64], R13 ;  /* 0x0000000d04007986 */ /* 0x0005e6000c101906 */
[----:B------:R-:W-:Y:S05]  /*0540*/  @P1 BRA `(.L_x_1) ;  /* 0xfffffffc003c1947 */ /* 0x000fea000383ffff */
.L_x_0:
[----:B------:R-:W-:Y:S05]  /*0550*/  @!P0 EXIT ;  /* 0x000000000000894d */ /* 0x000fea0003800000 */
[----:B------:R-:W-:Y:S02]  /*0560*/  ISETP.GE.U32.AND P0, PT, R20, 0x4, PT ;  /* 0x000000041400780c */ /* 0x000fe40003f06070 */
[----:B------:R-:W-:-:S04]  /*0570*/  LOP3.LUT R16, R2, 0x3, RZ, 0xc0, !PT ;  /* 0x0000000302107812 */ /* 0x000fc800078ec0ff */
[----:B------:R-:W-:-:S07]  /*0580*/  ISETP.NE.AND P1, PT, R16, RZ, PT ;  /* 0x000000ff1000720c */ /* 0x000fce0003f25270 */
[----:B------:R-:W-:Y:S06]  /*0590*/  @!P0 BRA `(.L_x_2) ;  /* 0x0000000000688947 */ /* 0x000fec0003800000 */
[----:B------:R-:W1:Y:S01]  /*05a0*/  LDC.64 R6, c[0x0][0x380] ;  /* 0x0000e000ff067b82 */ /* 0x000e620000000a00 */
[----:B------:R-:W-:Y:S01]  /*05b0*/  IADD3 R15, PT, PT, R8, R9, RZ ;  /* 0x00000009080f7210 */ /* 0x000fe20007ffe0ff */
[----:B------:R-:W-:-:S06]  /*05c0*/  IMAD R17, R9, R3, R0 ;  /* 0x0000000309117224 */ /* 0x000fcc00078e0200 */
[----:B------:R-:W3:Y:S01]  /*05d0*/  LDC.64 R10, c[0x0][0x388] ;  /* 0x0000e200ff0a7b82 */ /* 0x000ee20000000a00 */
[----:B-1----:R-:W-:-:S05]  /*05e0*/  IMAD.WIDE R6, R15, 0x4, R6 ;  /* 0x000000040f067825 */ /* 0x002fca00078e0206 */
[----:B------:R-:W4:Y:S01]  /*05f0*/  LDG.E R12, desc[UR6][R6.64] ;  /* 0x00000006060c7981 */ /* 0x000f22000c1e1900 */
[----:B---3--:R-:W-:-:S05]  /*0600*/  IMAD.WIDE R10, R17, 0x4, R10 ;  /* 0x00000004110a7825 */ /* 0x008fca00078e020a */
[----:B------:R-:W4:Y:S02]  /*0610*/  LDG.E R14, desc[UR6][R10.64] ;  /* 0x000000060a0e7981 */ /* 0x000f24000c1e1900 */
[----:B----4-:R-:W-:Y:S01]  /*0620*/  FFMA R17, R12, R14, R13 ;  /* 0x0000000e0c117223 */ /* 0x010fe2000000000d */
[----:B--2---:R-:W-:-:S04]  /*0630*/  IMAD.WIDE R12, R3, 0x4, R10 ;  /* 0x00000004030c7825 */ /* 0x004fc800078e020a */
[----:B------:R1:W-:Y:S04]  /*0640*/  STG.E desc[UR6][R4.64], R17 ;  /* 0x0000001104007986 */ /* 0x0003e8000c101906 */
[----:B------:R-:W2:Y:S04]  /*0650*/  LDG.E R14, desc[UR6][R6.64+0x4] ;  /* 0x00000406060e7981 */ /* 0x000ea8000c1e1900 */
[----:B------:R-:W2:Y:S02]  /*0660*/  LDG.E R15, desc[UR6][R12.64] ;  /* 0x000000060c0f7981 */ /* 0x000ea4000c1e1900 */
[----:B--2---:R-:W-:Y:S01]  /*0670*/  FFMA R19, R14, R15, R17 ;  /* 0x0000000f0e137223 */ /* 0x004fe20000000011 */
[----:B------:R-:W-:-:S04]  /*0680*/  IMAD.WIDE R14, R3, 0x4, R12 ;  /* 0x00000004030e7825 */ /* 0x000fc800078e020c */
[----:B------:R1:W-:Y:S04]  /*0690*/  STG.E desc[UR6][R4.64], R19 ;  /* 0x0000001304007986 */ /* 0x0003e8000c101906 */
[----:B------:R-:W2:Y:S04]  /*06a0*/  LDG.E R18, desc[UR6][R6.64+0x8] ;  /* 0x0000080606127981 */ /* 0x000ea8000c1e1900 */
[----:B------:R-:W2:Y:S01]  /*06b0*/  LDG.E R20, desc[UR6][R14.64] ;  /* 0x000000060e147981 */ /* 0x000ea2000c1e1900 */
[----:B------:R-:W-:-:S04]  /*06c0*/  IMAD.WIDE R10, R3, 0x4, R14 ;  /* 0x00000004030a7825 */ /* 0x000fc800078e020e */
[----:B--2---:R-:W-:-:S05]  /*06d0*/  FFMA R21, R18, R20, R19 ;  /* 0x0000001412157223 */ /* 0x004fca0000000013 */
[----:B------:R1:W-:Y:S04]  /*06e0*/  STG.E desc[UR6][R4.64], R21 ;  /* 0x0000001504007986 */ /* 0x0003e8000c101906 */
[----:B------:R-:W2:Y:S04]  /*06f0*/  LDG.E R18, desc[UR6][R6.64+0xc] ;  /* 0x00000c0606127981 */ /* 0x000ea8000c1e1900 */
[----:B------:R-:W2:Y:S01]  /*0700*/  LDG.E R10, desc[UR6][R10.64] ;  /* 0x000000060a0a7981 */ /* 0x000ea2000c1e1900 */
[----:B------:R-:W-:Y:S01]  /*0710*/  IADD3 R9, PT, PT, R9, 0x4, RZ ;  /* 0x0000000409097810 */ /* 0x000fe20007ffe0ff */
[----:B--2---:R-:W-:-:S05]  /*0720*/  FFMA R13, R18, R10, R21 ;  /* 0x0000000a120d7223 */ /* 0x004fca0000000015 */
[----:B------:R1:W-:Y:S02]  /*0730*/  STG.E desc[UR6][R4.64], R13 ;  /* 0x0000000d04007986 */ /* 0x0003e4000c101906 */
.L_x_2:
[----:B------:R-:W-:Y:S05]  /*0740*/  @!P1 EXIT ;  /* 0x000000000000994d */ /* 0x000fea0003800000 */
[----:B------:R-:W-:Y:S02]  /*0750*/  ISETP.NE.AND P0, PT, R16, 0x1, PT ;  /* 0x000000011000780c */ /* 0x000fe40003f05270 */
[----:B------:R-:W-:-:S04]  /*0760*/  LOP3.LUT R2, R2, 0x1, RZ, 0xc0, !PT ;  /* 0x0000000102027812 */ /* 0x000fc800078ec0ff */
[----:B------:R-:W-:-:S07]  /*0770*/  ISETP.NE.U32.AND P1, PT, R2, 0x1, PT ;  /* 0x000000010200780c */ /* 0x000fce0003f25070 */
[----:B------:R-:W-:Y:S06]  /*0780*/  @!P0 BRA `(.L_x_3) ;  /* 0x0000000000408947 */ /* 0x000fec0003800000 */
[----:B------:R-:W3:Y:S01]  /*0790*/  LDC.64 R6, c[0x0][0x380] ;  /* 0x0000e000ff067b82 */ /* 0x000ee20000000a00 */
[----:B------:R-:W-:Y:S01]  /*07a0*/  IADD3 R15, PT, PT, R8, R9, RZ ;  /* 0x00000009080f7210 */ /* 0x000fe20007ffe0ff */
[----:B-1----:R-:W-:-:S06]  /*07b0*/  IMAD R17, R9, R3, R0 ;  /* 0x0000000309117224 */ /* 0x002fcc00078e0200 */
[----:B------:R-:W1:Y:S01]  /*07c0*/  LDC.64 R10, c[0x0][0x388] ;  /* 0x0000e200ff0a7b82 */ /* 0x000e620000000a00 */
[----:B---3--:R-:W-:-:S05]  /*07d0*/  IMAD.WIDE R6, R15, 0x4, R6 ;  /* 0x000000040f067825 */ /* 0x008fca00078e0206 */
[----:B------:R-:W3:Y:S01]  /*07e0*/  LDG.E R2, desc[UR6][R6.64] ;  /* 0x0000000606027981 */ /* 0x000ee2000c1e1900 */
[----:B-1----:R-:W-:-:S05]  /*07f0*/  IMAD.WIDE R10, R17, 0x4, R10 ;  /* 0x00000004110a7825 */ /* 0x002fca00078e020a */
[----:B------:R-:W3:Y:S01]  /*0800*/  LDG.E R12, desc[UR6][R10.64] ;  /* 0x000000060a0c7981 */ /* 0x000ee2000c1e1900 */
[----:B------:R-:W-:-:S04]  /*0810*/  IMAD.WIDE R14, R3, 0x4, R10 ;  /* 0x00000004030e7825 */ /* 0x000fc800078e020a */
[----:B---3--:R-:W-:-:S05]  /*0820*/  FFMA R17, R2, R12, R13 ;  /* 0x0000000c02117223 */ /* 0x008fca000000000d */
[----:B------:R3:W-:Y:S04]  /*0830*/  STG.E desc[UR6][R4.64], R17 ;  /* 0x0000001104007986 */ /* 0x0007e8000c101906 */
[----:B------:R-:W2:Y:S04]  /*0840*/  LDG.E R2, desc[UR6][R6.64+0x4] ;  /* 0x0000040606027981 */ /* 0x000ea8000c1e1900 */
[----:B------:R-:W2:Y:S01]  /*0850*/  LDG.E R14, desc[UR6][R14.64] ;  /* 0x000000060e0e7981 */ /* 0x000ea2000c1e1900 */
[----:B------:R-:W-:Y:S01]  /*0860*/  IADD3 R9, PT, PT, R9, 0x2, RZ ;  /* 0x0000000209097810 */ /* 0x000fe20007ffe0ff */
[----:B--2---:R-:W-:-:S05]  /*0870*/  FFMA R13, R2, R14, R17 ;  /* 0x0000000e020d7223 */ /* 0x004fca0000000011 */
[----:B------:R3:W-:Y:S02]  /*0880*/  STG.E desc[UR6][R4.64], R13 ;  /* 0x0000000d04007986 */ /* 0x0007e4000c101906 */
.L_x_3:
[----:B------:R-:W-:Y:S05]  /*0890*/  @P1 EXIT ;  /* 0x000000000000194d */ /* 0x000fea0003800000 */
[----:B------:R-:W4:Y:S01]  /*08a0*/  LDC.64 R6, c[0x0][0x380] ;  /* 0x0000e000ff067b82 */ /* 0x000f220000000a00 */
[----:B------:R-:W-:Y:S01]  /*08b0*/  IADD3 R15, PT, PT, R8, R9, RZ ;  /* 0x00000009080f7210 */ /* 0x000fe20007ffe0ff */
[----:B------:R-:W-:-:S06]  /*08c0*/  IMAD R9, R9, R3, R0 ;  /* 0x0000000309097224 */ /* 0x000fcc00078e0200 */
[----:B------:R-:W5:Y:S01]  /*08d0*/  LDC.64 R10, c[0x0][0x388] ;  /* 0x0000e200ff0a7b82 */ /* 0x000f620000000a00 */
[----:B----4-:R-:W-:-:S06]  /*08e0*/  IMAD.WIDE R2, R15, 0x4, R6 ;  /* 0x000000040f027825 */ /* 0x010fcc00078e0206 */
[----:B------:R-:W1:Y:S01]  /*08f0*/  LDG.E R2, desc[UR6][R2.64] ;  /* 0x0000000602027981 */ /* 0x000e62000c1e1900 */
[----:B-----5:R-:W-:-:S06]  /*0900*/  IMAD.WIDE R6, R9, 0x4, R10 ;  /* 0x0000000409067825 */ /* 0x020fcc00078e020a */
[----:B------:R-:W1:Y:S02]  /*0910*/  LDG.E R6, desc[UR6][R6.64] ;  /* 0x0000000606067981 */ /* 0x000e64000c1e1900 */
[----:B-123--:R-:W-:-:S05]  /*0920*/  FFMA R13, R2, R6, R13 ;  /* 0x00000006020d7223 */ /* 0x00efca000000000d */
[----:B------:R-:W-:Y:S01]  /*0930*/  STG.E desc[UR6][R4.64], R13 ;  /* 0x0000000d04007986 */ /* 0x000fe2000c101906 */
[----:B------:R-:W-:Y:S05]  /*0940*/  EXIT ;  /* 0x000000000000794d */ /* 0x000fea0003800000 */
.L_x_4:
[----:B------:R-:W-:-:S00]  /*0950*/  BRA `(.L_x_4) ;  /* 0xfffffffc00fc7947 */ /* 0x000fc0000383ffff */
[----:B------:R-:W-:-:S00]  /*0960*/  NOP ;  /* 0x0000000000007918 */ /* 0x000fc00000000000 */
        /* <DEDUP_REMOVED lines=9> */
.L_x_5:


//--------------------- .nv.shared.reserved.0     --------------------------
	.section	.nv.shared.reserved.0,"aw",@nobits
	.weak		__nv_reservedSMEM_offset_0_alias
	.size		__nv_reservedSMEM_offset_0_alias, 0, 64
	.other		__nv_reservedSMEM_offset_0_alias,@"STO_CUDA_RESERVED_SHARED STV_DEFAULT"
__nv_reservedSMEM_offset_0_alias:
	.zero		0
	.zero		64


//--------------------- .nv.constant0._ZN8autograd43_GLOBAL__N__87ec38a8_4_k_cu_29a67871_2284076matmulEPKfS2_Pfiii --------------------------
	.section	.nv.constant0._ZN8autograd43_GLOBAL__N__87ec38a8_4_k_cu_29a67871_2284076matmulEPKfS2_Pfiii,"a",@progbits
	.sectionflags	@""
	.align	4
.nv.constant0._ZN8autograd43_GLOBAL__N__87ec38a8_4_k_cu_29a67871_2284076matmulEPKfS2_Pfiii:
	.zero		932


//--------------------- SYMBOLS --------------------------

	.type		.nv.reservedSmem.offset0,@object
	.size		.nv.reservedSmem.offset0,0x4
